//
// Generated by NVIDIA NVVM Compiler
//
// Compiler Build ID: CL-36424714
// Cuda compilation tools, release 13.0, V13.0.88
// Based on NVVM 20.0.0
//

.version 9.0
.target sm_100
.address_size 64

	// .globl	_Z4blurPjS_i

.visible .entry _Z4blurPjS_i(
	.param .u64 .ptr .align 1 _Z4blurPjS_i_param_0,
	.param .u64 .ptr .align 1 _Z4blurPjS_i_param_1,
	.param .u32 _Z4blurPjS_i_param_2
)
{
	.reg .pred 	%p<10>;
	.reg .b32 	%r<43>;
	.reg .b64 	%rd<34>;

	ld.param.u64 	%rd3, [_Z4blurPjS_i_param_0];
	ld.param.u64 	%rd4, [_Z4blurPjS_i_param_1];
	ld.param.u32 	%r3, [_Z4blurPjS_i_param_2];
	cvta.to.global.u64 	%rd1, %rd4;
	cvta.to.global.u64 	%rd2, %rd3;
	mov.u32 	%r4, %tid.x;
	mov.u32 	%r5, %ctaid.x;
	mov.u32 	%r6, %ntid.x;
	mad.lo.s32 	%r1, %r5, %r6, %r4;
	mov.u32 	%r7, %tid.y;
	mov.u32 	%r8, %ctaid.y;
	mov.u32 	%r9, %ntid.y;
	mad.lo.s32 	%r2, %r8, %r9, %r7;
	setp.gt.s32 	%p1, %r1, 0;
	setp.lt.s32 	%p2, %r1, %r3;
	and.pred  	%p3, %p1, %p2;
	setp.ne.s32 	%p4, %r2, 0;
	setp.lt.s32 	%p5, %r2, %r3;
	and.pred  	%p6, %p4, %p5;
	and.pred  	%p8, %p3, %p6;
	not.pred 	%p9, %p8;
	@%p9 bra 	$L__BB0_2;
	mul.lo.s32 	%r12, %r3, %r2;
	add.s32 	%r13, %r12, %r1;
	mul.wide.u32 	%rd8, %r13, 4;
	add.s64 	%rd9, %rd2, %rd8;
	ld.global.u32 	%r14, [%rd9];
	sub.s32 	%r15, %r12, %r3;
	add.s32 	%r16, %r15, %r1;
	add.s32 	%r17, %r16, -1;
	mul.wide.u32 	%rd10, %r17, 4;
	add.s64 	%rd11, %rd2, %rd10;
	ld.global.u32 	%r18, [%rd11];
	add.s32 	%r19, %r18, %r14;
	mul.wide.u32 	%rd12, %r16, 4;
	add.s64 	%rd13, %rd2, %rd12;
	ld.global.u32 	%r20, [%rd13];
	add.s32 	%r21, %r19, %r20;
	cvt.u64.u32 	%rd14, %r15;
	cvt.u64.u32 	%rd15, %r1;
	add.s64 	%rd16, %rd14, %rd15;
	shl.b64 	%rd17, %rd16, 2;
	add.s64 	%rd18, %rd2, %rd17;
	ld.global.u32 	%r22, [%rd18+4];
	add.s32 	%r23, %r21, %r22;
	add.s32 	%r24, %r13, -1;
	mul.wide.u32 	%rd19, %r24, 4;
	add.s64 	%rd20, %rd2, %rd19;
	ld.global.u32 	%r25, [%rd20];
	add.s32 	%r26, %r23, %r25;
	cvt.u64.u32 	%rd21, %r12;
	add.s64 	%rd22, %rd21, %rd15;
	shl.b64 	%rd23, %rd22, 2;
	add.s64 	%rd24, %rd2, %rd23;
	ld.global.u32 	%r27, [%rd24+4];
	add.s32 	%r28, %r26, %r27;
	shl.b32 	%r29, %r3, 1;
	add.s32 	%r30, %r15, %r29;
	add.s32 	%r31, %r24, %r3;
	mul.wide.u32 	%rd25, %r31, 4;
	add.s64 	%rd26, %rd2, %rd25;
	ld.global.u32 	%r32, [%rd26];
	add.s32 	%r33, %r28, %r32;
	add.s32 	%r34, %r13, %r3;
	mul.wide.u32 	%rd27, %r34, 4;
	add.s64 	%rd28, %rd2, %rd27;
	ld.global.u32 	%r35, [%rd28];
	add.s32 	%r36, %r33, %r35;
	cvt.u64.u32 	%rd29, %r30;
	add.s64 	%rd30, %rd29, %rd15;
	shl.b64 	%rd31, %rd30, 2;
	add.s64 	%rd32, %rd2, %rd31;
	ld.global.u32 	%r37, [%rd32+4];
	add.s32 	%r38, %r36, %r37;
	mul.hi.s32 	%r39, %r38, 954437177;
	shr.u32 	%r40, %r39, 31;
	shr.s32 	%r41, %r39, 1;
	add.s32 	%r42, %r41, %r40;
	add.s64 	%rd33, %rd1, %rd8;
	st.global.u32 	[%rd33], %r42;
	bra.uni 	$L__BB0_3;
$L__BB0_2:
	mad.lo.s32 	%r10, %r3, %r2, %r1;
	mul.wide.s32 	%rd5, %r10, 4;
	add.s64 	%rd6, %rd2, %rd5;
	ld.global.u32 	%r11, [%rd6];
	add.s64 	%rd7, %rd1, %rd5;
	st.global.u32 	[%rd7], %r11;
$L__BB0_3:
	ret;

}


// ===== COMPILED SASS (sm_100) =====

	.target	sm_100

	.elftype	@"ET_EXEC"


//--------------------- .note.nv.tkinfo           --------------------------
	.section	.note.nv.tkinfo,"",@"SHT_NOTE"
	.sectionflags	@"SHF_NOTE_NV_TKINFO"
	.tkinfo
        /*0018*/ 	.word	0x00000002
        /*0030*/ 	.string	""
        /*0030*/ 	.string	"ptxas"
        /*0030*/ 	.string	"Cuda compilation tools, release 13.0, V13.0.88"
        /*0030*/ 	.string	"Build cuda_13.0.r13.0/compiler.36424714_0"
        /*0030*/ 	.string	"-arch sm_100 -m 64 "



//--------------------- .note.nv.cuinfo           --------------------------
	.section	.note.nv.cuinfo,"",@"SHT_NOTE"
	.sectionflags	@"SHF_NOTE_NV_CUINFO"
        /*0018*/ 	.short	0x0002
        /*001a*/ 	.short	0x0064
        /*001c*/ 	.short	0x0082
	.zero		2


//--------------------- .nv.info                  --------------------------
	.section	.nv.info,"",@"SHT_CUDA_INFO"
	.align	4


	//----- nvinfo : EIATTR_REGCOUNT
	.align		4
        /*0000*/ 	.byte	0x04, 0x2f
        /*0002*/ 	.short	(.L_1 - .L_0)
	.align		4
.L_0:
        /*0004*/ 	.word	index@(_Z4blurPjS_i)
        /*0008*/ 	.word	0x0000001a


	//----- nvinfo : EIATTR_FRAME_SIZE
	.align		4
.L_1:
        /*000c*/ 	.byte	0x04, 0x11
        /*000e*/ 	.short	(.L_3 - .L_2)
	.align		4
.L_2:
        /*0010*/ 	.word	index@(_Z4blurPjS_i)
        /*0014*/ 	.word	0x00000000


	//----- nvinfo : EIATTR_MIN_STACK_SIZE
	.align		4
.L_3:
        /*0018*/ 	.byte	0x04, 0x12
        /*001a*/ 	.short	(.L_5 - .L_4)
	.align		4
.L_4:
        /*001c*/ 	.word	index@(_Z4blurPjS_i)
        /*0020*/ 	.word	0x00000000
.L_5:


//--------------------- .nv.compat                --------------------------
	.section	.nv.compat,"",@"SHT_CUDA_COMPAT_INFO"
	.align	4
        /*0000*/ 	.byte	0x02, 0x09, 0x00, 0x00, 0x02, 0x02, 0x01, 0x00, 0x02, 0x05, 0x05, 0x00, 0x03, 0x07, 0x01, 0x01
        /*0010*/ 	.byte	0x02, 0x03, 0x00, 0x00, 0x02, 0x06, 0x01, 0x00, 0x04, 0x0b, 0x08, 0x00, 0x09, 0x00, 0x00, 0x00
        /*0020*/ 	.byte	0x00, 0x00, 0x00, 0x00


//--------------------- .nv.info._Z4blurPjS_i     --------------------------
	.section	.nv.info._Z4blurPjS_i,"",@"SHT_CUDA_INFO"
	.sectionflags	@""
	.align	4


	//----- nvinfo : EIATTR_CUDA_API_VERSION
	.align		4
        /*0000*/ 	.byte	0x04, 0x37
        /*0002*/ 	.short	(.L_7 - .L_6)
.L_6:
        /*0004*/ 	.word	0x00000082


	//----- nvinfo : EIATTR_KPARAM_INFO
	.align		4
.L_7:
        /*0008*/ 	.byte	0x04, 0x17
        /*000a*/ 	.short	(.L_9 - .L_8)
.L_8:
        /*000c*/ 	.word	0x00000000
        /*0010*/ 	.short	0x0002
        /*0012*/ 	.short	0x0010
        /*0014*/ 	.byte	0x00, 0xf0, 0x11, 0x00


	//----- nvinfo : EIATTR_KPARAM_INFO
	.align		4
.L_9:
        /*0018*/ 	.byte	0x04, 0x17
        /*001a*/ 	.short	(.L_11 - .L_10)
.L_10:
        /*001c*/ 	.word	0x00000000
        /*0020*/ 	.short	0x0001
        /*0022*/ 	.short	0x0008
        /*0024*/ 	.byte	0x00, 0xf5, 0x21, 0x00


	//----- nvinfo : EIATTR_KPARAM_INFO
	.align		4
.L_11:
        /*0028*/ 	.byte	0x04, 0x17
        /*002a*/ 	.short	(.L_13 - .L_12)
.L_12:
        /*002c*/ 	.word	0x00000000
        /*0030*/ 	.short	0x0000
        /*0032*/ 	.short	0x0000
        /*0034*/ 	.byte	0x00, 0xf5, 0x21, 0x00


	//----- nvinfo : EIATTR_SPARSE_MMA_MASK
	.align		4
.L_13:
        /*0038*/ 	.byte	0x03, 0x50
        /*003a*/ 	.short	0x0000


	//----- nvinfo : EIATTR_MAXREG_COUNT
	.align		4
        /*003c*/ 	.byte	0x03, 0x1b
        /*003e*/ 	.short	0x00ff


	//----- nvinfo : EIATTR_MERCURY_ISA_VERSION
	.align		4
        /*0040*/ 	.byte	0x03, 0x5f
        /*0042*/ 	.short	0x0101


	//----- nvinfo : EIATTR_VRC_CTA_INIT_COUNT
	.align		4
        /*0044*/ 	.byte	0x02, 0x4a
	.zero		1
	.zero		1


	//----- nvinfo : EIATTR_EXIT_INSTR_OFFSETS
	.align		4
        /*0048*/ 	.byte	0x04, 0x1c
        /*004a*/ 	.short	(.L_15 - .L_14)


	//   ....[0]....
.L_14:
        /*004c*/ 	.word	0x00000410


	//   ....[1]....
        /*0050*/ 	.word	0x00000490


	//----- nvinfo : EIATTR_CRS_STACK_SIZE
	.align		4
.L_15:
        /*0054*/ 	.byte	0x04, 0x1e
        /*0056*/ 	.short	(.L_17 - .L_16)
.L_16:
        /*0058*/ 	.word	0x00000000


	//----- nvinfo : EIATTR_CBANK_PARAM_SIZE
	.align		4
.L_17:
        /*005c*/ 	.byte	0x03, 0x19
        /*005e*/ 	.short	0x0014


	//----- nvinfo : EIATTR_PARAM_CBANK
	.align		4
        /*0060*/ 	.byte	0x04, 0x0a
        /*0062*/ 	.short	(.L_19 - .L_18)
	.align		4
.L_18:
        /*0064*/ 	.word	index@(.nv.constant0._Z4blurPjS_i)
        /*0068*/ 	.short	0x0380
        /*006a*/ 	.short	0x0014


	//----- nvinfo : EIATTR_SW_WAR
	.align		4
.L_19:
        /*006c*/ 	.byte	0x04, 0x36
        /*006e*/ 	.short	(.L_21 - .L_20)
.L_20:
        /*0070*/ 	.word	0x00000008
.L_21:


//--------------------- .nv.callgraph             --------------------------
	.section	.nv.callgraph,"",@"SHT_CUDA_CALLGRAPH"
	.align	4
	.sectionentsize	8
	.align		4
        /*0000*/ 	.word	0x00000000
	.align		4
        /*0004*/ 	.word	0xffffffff
	.align		4
        /*0008*/ 	.word	0x00000000
	.align		4
        /*000c*/ 	.word	0xfffffffe
	.align		4
        /*0010*/ 	.word	0x00000000
	.align		4
        /*0014*/ 	.word	0xfffffffd
	.align		4
        /*0018*/ 	.word	0x00000000
	.align		4
        /*001c*/ 	.word	0xfffffffc


//--------------------- .text._Z4blurPjS_i        --------------------------
	.section	.text._Z4blurPjS_i,"ax",@progbits
	.align	128
        .global         _Z4blurPjS_i
        .type           _Z4blurPjS_i,@function
        .size           _Z4blurPjS_i,(.L_x_2 - _Z4blurPjS_i)
        .other          _Z4blurPjS_i,@"STO_CUDA_ENTRY STV_DEFAULT"
_Z4blurPjS_i:
.text._Z4blurPjS_i:
[----:B------:R-:W-:Y:S01]  /*0000*/  LDC R1, c[0x0][0x37c] ;  /* 0x0000df00ff017b82 */ /* 0x000fe20000000800 */
[----:B------:R-:W0:Y:S07]  /*0010*/  S2R R5, SR_TID.X ;  /* 0x0000000000057919 */ /* 0x000e2e0000002100 */
[----:B------:R-:W0:Y:S01]  /*0020*/  LDC R2, c[0x0][0x360] ;  /* 0x0000d800ff027b82 */ /* 0x000e220000000800 */
[----:B------:R-:W1:Y:S07]  /*0030*/  S2R R7, SR_TID.Y ;  /* 0x0000000000077919 */ /* 0x000e6e0000002200 */
[----:B------:R-:W0:Y:S08]  /*0040*/  S2UR UR4, SR_CTAID.X ;  /* 0x00000000000479c3 */ /* 0x000e300000002500 */
[----:B------:R-:W1:Y:S08]  /*0050*/  S2UR UR5, SR_CTAID.Y ;  /* 0x00000000000579c3 */ /* 0x000e700000002600 */
[----:B------:R-:W1:Y:S08]  /*0060*/  LDC R4, c[0x0][0x364] ;  /* 0x0000d900ff047b82 */ /* 0x000e700000000800 */
[----:B------:R-:W2:Y:S01]  /*0070*/  LDC R0, c[0x0][0x390] ;  /* 0x0000e400ff007b82 */ /* 0x000ea20000000800 */
[----:B0-----:R-:W-:-:S02]  /*0080*/  IMAD R5, R2, UR4, R5 ;  /* 0x0000000402057c24 */ /* 0x001fc4000f8e0205 */
[----:B-1----:R-:W-:Y:S01]  /*0090*/  IMAD R7, R4, UR5, R7 ;  /* 0x0000000504077c24 */ /* 0x002fe2000f8e0207 */
[----:B------:R-:W0:Y:S02]  /*00a0*/  LDCU.64 UR4, c[0x0][0x358] ;  /* 0x00006b00ff0477ac */ /* 0x000e240008000a00 */
[-C--:B--2---:R-:W-:Y:S02]  /*00b0*/  ISETP.GE.AND P0, PT, R5, R0.reuse, PT ;  /* 0x000000000500720c */ /* 0x084fe40003f06270 */
[----:B------:R-:W-:Y:S02]  /*00c0*/  ISETP.GE.AND P1, PT, R7, R0, PT ;  /* 0x000000000700720c */ /* 0x000fe40003f26270 */
[----:B------:R-:W-:Y:S02]  /*00d0*/  ISETP.GT.AND P0, PT, R5, RZ, !P0 ;  /* 0x000000ff0500720c */ /* 0x000fe40004704270 */
[----:B------:R-:W-:-:S04]  /*00e0*/  ISETP.NE.AND P1, PT, R7, RZ, !P1 ;  /* 0x000000ff0700720c */ /* 0x000fc80004f25270 */
[----:B------:R-:W-:-:S13]  /*00f0*/  PLOP3.LUT P0, PT, P0, P1, PT, 0x80, 0x8 ;  /* 0x000000000008781c */ /* 0x000fda0000703070 */
[----:B0-----:R-:W-:Y:S05]  /*0100*/  @!P0 BRA `(.L_x_0) ;  /* 0x0000000000c48947 */ /* 0x001fea0003800000 */
[----:B------:R-:W0:Y:S01]  /*0110*/  LDCU.64 UR6, c[0x0][0x380] ;  /* 0x00007000ff0677ac */ /* 0x000e220008000a00 */
[----:B------:R-:W1:Y:S01]  /*0120*/  LDC.64 R2, c[0x0][0x380] ;  /* 0x0000e000ff027b82 */ /* 0x000e620000000a00 */
[----:B------:R-:W-:-:S04]  /*0130*/  IMAD R4, R7, R0, RZ ;  /* 0x0000000007047224 */ /* 0x000fc800078e02ff */
[----:B------:R-:W-:Y:S01]  /*0140*/  IMAD.IADD R8, R4, 0x1, -R0 ;  /* 0x0000000104087824 */ /* 0x000fe200078e0a00 */
[C---:B------:R-:W-:Y:S01]  /*0150*/  IADD3 R7, P0, PT, R5.reuse, R4, RZ ;  /* 0x0000000405077210 */ /* 0x040fe20007f1e0ff */
[C---:B------:R-:W-:Y:S02]  /*0160*/  IMAD.IADD R11, R5.reuse, 0x1, R4 ;  /* 0x00000001050b7824 */ /* 0x040fe400078e0204 */
[----:B------:R-:W-:Y:S01]  /*0170*/  IMAD R10, R0, 0x2, R8 ;  /* 0x00000002000a7824 */ /* 0x000fe200078e0208 */
[CC--:B------:R-:W-:Y:S02]  /*0180*/  IADD3 R9, P1, PT, R5.reuse, R8.reuse, RZ ;  /* 0x0000000805097210 */ /* 0x0c0fe40007f3e0ff */
[C---:B------:R-:W-:Y:S02]  /*0190*/  IADD3 R13, PT, PT, R5.reuse, R8, RZ ;  /* 0x00000008050d7210 */ /* 0x040fe40007ffe0ff */
[----:B------:R-:W-:Y:S01]  /*01a0*/  IADD3.X R12, PT, PT, RZ, RZ, RZ, P0, !PT ;  /* 0x000000ffff0c7210 */ /* 0x000fe200007fe4ff */
[----:B------:R-:W-:Y:S01]  /*01b0*/  IMAD.X R14, RZ, RZ, RZ, P1 ;  /* 0x000000ffff0e7224 */ /* 0x000fe200008e06ff */
[----:B------:R-:W-:Y:S01]  /*01c0*/  IADD3 R10, P2, PT, R5, R10, RZ ;  /* 0x0000000a050a7210 */ /* 0x000fe20007f5e0ff */
[----:B------:R-:W-:Y:S01]  /*01d0*/  VIADD R17, R13, 0xffffffff ;  /* 0xffffffff0d117836 */ /* 0x000fe20000000000 */
[----:B0-----:R-:W-:-:S02]  /*01e0*/  LEA R4, P0, R7, UR6, 0x2 ;  /* 0x0000000607047c11 */ /* 0x001fc4000f8010ff */
[----:B------:R-:W-:Y:S02]  /*01f0*/  LEA R6, P1, R9, UR6, 0x2 ;  /* 0x0000000609067c11 */ /* 0x000fe4000f8210ff */
[----:B------:R-:W-:Y:S02]  /*0200*/  LEA.HI.X R5, R7, UR7, R12, 0x2, P0 ;  /* 0x0000000707057c11 */ /* 0x000fe400080f140c */
[----:B------:R-:W-:Y:S01]  /*0210*/  IADD3 R19, PT, PT, R11, -0x1, RZ ;  /* 0xffffffff0b137810 */ /* 0x000fe20007ffe0ff */
[----:B-1----:R-:W-:Y:S01]  /*0220*/  IMAD.WIDE.U32 R12, R13, 0x4, R2 ;  /* 0x000000040d0c7825 */ /* 0x002fe200078e0002 */
[----:B------:R-:W-:Y:S01]  /*0230*/  LEA.HI.X R7, R9, UR7, R14, 0x2, P1 ;  /* 0x0000000709077c11 */ /* 0x000fe200088f140e */
[----:B------:R-:W2:Y:S01]  /*0240*/  LDG.E R4, desc[UR4][R4.64+0x4] ;  /* 0x0000040404047981 */ /* 0x000ea2000c1e1900 */
[C---:B------:R-:W-:Y:S01]  /*0250*/  LEA R8, P0, R10.reuse, UR6, 0x2 ;  /* 0x000000060a087c11 */ /* 0x040fe2000f8010ff */
[----:B------:R-:W-:Y:S02]  /*0260*/  IMAD.X R9, RZ, RZ, RZ, P2 ;  /* 0x000000ffff097224 */ /* 0x000fe400010e06ff */
[----:B------:R-:W-:Y:S01]  /*0270*/  IMAD.WIDE.U32 R16, R17, 0x4, R2 ;  /* 0x0000000411107825 */ /* 0x000fe200078e0002 */
[----:B------:R-:W3:Y:S02]  /*0280*/  LDG.E R13, desc[UR4][R12.64] ;  /* 0x000000040c0d7981 */ /* 0x000ee4000c1e1900 */
[----:B------:R-:W-:Y:S01]  /*0290*/  LEA.HI.X R9, R10, UR7, R9, 0x2, P0 ;  /* 0x000000070a097c11 */ /* 0x000fe200080f1409 */
[C---:B------:R-:W-:Y:S01]  /*02a0*/  IMAD.WIDE.U32 R14, R11.reuse, 0x4, R2 ;  /* 0x000000040b0e7825 */ /* 0x040fe200078e0002 */
[----:B------:R-:W-:Y:S01]  /*02b0*/  IADD3 R23, PT, PT, R11, R0, RZ ;  /* 0x000000000b177210 */ /* 0x000fe20007ffe0ff */
[----:B------:R-:W3:Y:S02]  /*02c0*/  LDG.E R16, desc[UR4][R16.64] ;  /* 0x0000000410107981 */ /* 0x000ee4000c1e1900 */
[----:B------:R-:W-:-:S02]  /*02d0*/  IMAD.IADD R21, R19, 0x1, R0 ;  /* 0x0000000113157824 */ /* 0x000fc400078e0200 */
[--C-:B------:R-:W-:Y:S01]  /*02e0*/  IMAD.WIDE.U32 R18, R19, 0x4, R2.reuse ;  /* 0x0000000413127825 */ /* 0x100fe200078e0002 */
[----:B------:R-:W3:Y:S03]  /*02f0*/  LDG.E R10, desc[UR4][R14.64] ;  /* 0x000000040e0a7981 */ /* 0x000ee6000c1e1900 */
[--C-:B------:R-:W-:Y:S01]  /*0300*/  IMAD.WIDE.U32 R20, R21, 0x4, R2.reuse ;  /* 0x0000000415147825 */ /* 0x100fe200078e0002 */
[----:B------:R-:W4:Y:S04]  /*0310*/  LDG.E R7, desc[UR4][R6.64+0x4] ;  /* 0x0000040406077981 */ /* 0x000f28000c1e1900 */
[----:B------:R-:W4:Y:S01]  /*0320*/  LDG.E R18, desc[UR4][R18.64] ;  /* 0x0000000412127981 */ /* 0x000f22000c1e1900 */
[----:B------:R-:W-:-:S03]  /*0330*/  IMAD.WIDE.U32 R2, R23, 0x4, R2 ;  /* 0x0000000417027825 */ /* 0x000fc600078e0002 */
[----:B------:R-:W2:Y:S04]  /*0340*/  LDG.E R20, desc[UR4][R20.64] ;  /* 0x0000000414147981 */ /* 0x000ea8000c1e1900 */
[----:B------:R-:W5:Y:S04]  /*0350*/  LDG.E R8, desc[UR4][R8.64+0x4] ;  /* 0x0000040408087981 */ /* 0x000f68000c1e1900 */
[----:B------:R-:W5:Y:S01]  /*0360*/  LDG.E R2, desc[UR4][R2.64] ;  /* 0x0000000402027981 */ /* 0x000f62000c1e1900 */
[----:B---3--:R-:W-:Y:S02]  /*0370*/  IADD3 R10, PT, PT, R13, R16, R10 ;  /* 0x000000100d0a7210 */ /* 0x008fe40007ffe00a */
[----:B------:R-:W0:Y:S02]  /*0380*/  LDC.64 R12, c[0x0][0x388] ;  /* 0x0000e200ff0c7b82 */ /* 0x000e240000000a00 */
[----:B----4-:R-:W-:-:S04]  /*0390*/  IADD3 R7, PT, PT, R18, R10, R7 ;  /* 0x0000000a12077210 */ /* 0x010fc80007ffe007 */
[----:B--2---:R-:W-:-:S04]  /*03a0*/  IADD3 R7, PT, PT, R20, R7, R4 ;  /* 0x0000000714077210 */ /* 0x004fc80007ffe004 */
[----:B-----5:R-:W-:-:S05]  /*03b0*/  IADD3 R7, PT, PT, R8, R7, R2 ;  /* 0x0000000708077210 */ /* 0x020fca0007ffe002 */
[----:B------:R-:W-:-:S05]  /*03c0*/  IMAD.HI R7, R7, 0x38e38e39, RZ ;  /* 0x38e38e3907077827 */ /* 0x000fca00078e02ff */
[----:B------:R-:W-:Y:S01]  /*03d0*/  SHF.R.S32.HI R0, RZ, 0x1, R7 ;  /* 0x00000001ff007819 */ /* 0x000fe20000011407 */
[----:B0-----:R-:W-:-:S03]  /*03e0*/  IMAD.WIDE.U32 R4, R11, 0x4, R12 ;  /* 0x000000040b047825 */ /* 0x001fc600078e000c */
[----:B------:R-:W-:-:S05]  /*03f0*/  LEA.HI R7, R7, R0, RZ, 0x1 ;  /* 0x0000000007077211 */ /* 0x000fca00078f08ff */
[----:B------:R-:W-:Y:S01]  /*0400*/  STG.E desc[UR4][R4.64], R7 ;  /* 0x0000000704007986 */ /* 0x000fe2000c101904 */
[----:B------:R-:W-:Y:S05]  /*0410*/  EXIT ;  /* 0x000000000000794d */ /* 0x000fea0003800000 */
.L_x_0:
[----:B------:R-:W0:Y:S01]  /*0420*/  LDC.64 R2, c[0x0][0x380] ;  /* 0x0000e000ff027b82 */ /* 0x000e220000000a00 */
[----:B------:R-:W-:-:S07]  /*0430*/  IMAD R7, R7, R0, R5 ;  /* 0x0000000007077224 */ /* 0x000fce00078e0205 */
[----:B------:R-:W1:Y:S01]  /*0440*/  LDC.64 R4, c[0x0][0x388] ;  /* 0x0000e200ff047b82 */ /* 0x000e620000000a00 */
[----:B0-----:R-:W-:-:S06]  /*0450*/  IMAD.WIDE R2, R7, 0x4, R2 ;  /* 0x0000000407027825 */ /* 0x001fcc00078e0202 */
[----:B------:R-:W2:Y:S01]  /*0460*/  LDG.E R3, desc[UR4][R2.64] ;  /* 0x0000000402037981 */ /* 0x000ea2000c1e1900 */
[----:B-1----:R-:W-:-:S05]  /*0470*/  IMAD.WIDE R4, R7, 0x4, R4 ;  /* 0x0000000407047825 */ /* 0x002fca00078e0204 */
[----:B--2---:R-:W-:Y:S01]  /*0480*/  STG.E desc[UR4][R4.64], R3 ;  /* 0x0000000304007986 */ /* 0x004fe2000c101904 */
[----:B------:R-:W-:Y:S05]  /*0490*/  EXIT ;  /* 0x000000000000794d */ /* 0x000fea0003800000 */
.L_x_1:
[----:B------:R-:W-:-:S00]  /*04a0*/  BRA `(.L_x_1) ;  /* 0xfffffffc00fc7947 */ /* 0x000fc0000383ffff */
[----:B------:R-:W-:-:S00]  /*04b0*/  NOP ;  /* 0x0000000000007918 */ /* 0x000fc00000000000 */
        /* <DEDUP_REMOVED lines=12> */
.L_x_2:


//--------------------- .nv.shared.reserved.0     --------------------------
	.section	.nv.shared.reserved.0,"aw",@nobits
	.weak		__nv_reservedSMEM_offset_0_alias
	.size		__nv_reservedSMEM_offset_0_alias, 0, 64
	.other		__nv_reservedSMEM_offset_0_alias,@"STO_CUDA_RESERVED_SHARED STV_DEFAULT"
__nv_reservedSMEM_offset_0_alias:
	.zero		0
	.zero		64


//--------------------- .nv.constant0._Z4blurPjS_i --------------------------
	.section	.nv.constant0._Z4blurPjS_i,"a",@progbits
	.sectionflags	@""
	.align	4
.nv.constant0._Z4blurPjS_i:
	.zero		916


//--------------------- SYMBOLS --------------------------

	.type		.nv.reservedSmem.offset0,@object
	.size		.nv.reservedSmem.offset0,0x4
